//
// Generated by NVIDIA NVVM Compiler
//
// Compiler Build ID: CL-36424714
// Cuda compilation tools, release 13.0, V13.0.88
// Based on NVVM 20.0.0
//

.version 9.0
.target sm_100
.address_size 64

	// .globl	_Z15MatrixMulKernelPiS_S_i
// _ZZ15MatrixMulKernelPiS_S_iE3Mds has been demoted
// _ZZ15MatrixMulKernelPiS_S_iE3Nds has been demoted

.visible .entry _Z15MatrixMulKernelPiS_S_i(
	.param .u64 .ptr .align 1 _Z15MatrixMulKernelPiS_S_i_param_0,
	.param .u64 .ptr .align 1 _Z15MatrixMulKernelPiS_S_i_param_1,
	.param .u64 .ptr .align 1 _Z15MatrixMulKernelPiS_S_i_param_2,
	.param .u32 _Z15MatrixMulKernelPiS_S_i_param_3
)
{
	.reg .pred 	%p<8>;
	.reg .b32 	%r<470>;
	.reg .b64 	%rd<40>;
	// demoted variable
	.shared .align 4 .b8 _ZZ15MatrixMulKernelPiS_S_iE3Mds[1024];
	// demoted variable
	.shared .align 4 .b8 _ZZ15MatrixMulKernelPiS_S_iE3Nds[1024];
	ld.param.u32 	%r40, [_Z15MatrixMulKernelPiS_S_i_param_3];
	mov.u32 	%r42, %ctaid.x;
	mov.u32 	%r43, %ctaid.y;
	mov.u32 	%r1, %tid.x;
	mov.u32 	%r2, %tid.y;
	shl.b32 	%r44, %r43, 4;
	add.s32 	%r3, %r44, %r2;
	shl.b32 	%r4, %r42, 4;
	add.s32 	%r5, %r4, %r1;
	shr.s32 	%r45, %r40, 31;
	shr.u32 	%r46, %r45, 28;
	add.s32 	%r47, %r40, %r46;
	shr.s32 	%r6, %r47, 4;
	setp.lt.s32 	%p1, %r40, 16;
	mov.b32 	%r469, 0;
	@%p1 bra 	$L__BB0_9;
	mad.lo.s32 	%r460, %r40, %r3, %r1;
	shl.b32 	%r50, %r2, 6;
	mov.u32 	%r51, _ZZ15MatrixMulKernelPiS_S_iE3Mds;
	add.s32 	%r8, %r51, %r50;
	add.s32 	%r52, %r6, -1;
	setp.lt.u32 	%p2, %r52, 3;
	mov.b32 	%r467, 0;
	mov.u32 	%r469, %r467;
	@%p2 bra 	$L__BB0_4;
	and.b32  	%r467, %r6, 134217724;
	neg.s32 	%r461, %r467;
	add.s32 	%r55, %r2, 48;
	mad.lo.s32 	%r56, %r40, %r55, %r1;
	add.s32 	%r459, %r56, %r4;
	add.s32 	%r57, %r2, 32;
	mad.lo.s32 	%r58, %r40, %r57, %r1;
	add.s32 	%r458, %r58, %r4;
	add.s32 	%r59, %r2, 16;
	mad.lo.s32 	%r60, %r40, %r59, %r1;
	add.s32 	%r457, %r60, %r4;
	mad.lo.s32 	%r61, %r2, %r40, %r1;
	add.s32 	%r456, %r61, %r4;
	mov.b32 	%r469, 0;
$L__BB0_3:
	.pragma "nounroll";
	ld.param.u64 	%rd36, [_Z15MatrixMulKernelPiS_S_i_param_1];
	ld.param.u64 	%rd33, [_Z15MatrixMulKernelPiS_S_i_param_0];
	cvta.to.global.u64 	%rd4, %rd33;
	mul.wide.s32 	%rd5, %r460, 4;
	add.s64 	%rd6, %rd4, %rd5;
	ld.global.u32 	%r62, [%rd6];
	shl.b32 	%r64, %r1, 2;
	add.s32 	%r65, %r8, %r64;
	st.shared.u32 	[%r65], %r62;
	cvta.to.global.u64 	%rd7, %rd36;
	mul.wide.u32 	%rd8, %r456, 4;
	add.s64 	%rd9, %rd7, %rd8;
	ld.global.u32 	%r66, [%rd9];
	mov.u32 	%r68, _ZZ15MatrixMulKernelPiS_S_iE3Nds;
	add.s32 	%r69, %r68, %r64;
	add.s32 	%r70, %r69, %r50;
	st.shared.u32 	[%r70], %r66;
	bar.sync 	0;
	ld.shared.u32 	%r71, [%r8];
	ld.shared.u32 	%r72, [%r69];
	mad.lo.s32 	%r73, %r72, %r71, %r469;
	ld.shared.u32 	%r74, [%r8+4];
	ld.shared.u32 	%r75, [%r69+64];
	mad.lo.s32 	%r76, %r75, %r74, %r73;
	ld.shared.u32 	%r77, [%r8+8];
	ld.shared.u32 	%r78, [%r69+128];
	mad.lo.s32 	%r79, %r78, %r77, %r76;
	ld.shared.u32 	%r80, [%r8+12];
	ld.shared.u32 	%r81, [%r69+192];
	mad.lo.s32 	%r82, %r81, %r80, %r79;
	ld.shared.u32 	%r83, [%r8+16];
	ld.shared.u32 	%r84, [%r69+256];
	mad.lo.s32 	%r85, %r84, %r83, %r82;
	ld.shared.u32 	%r86, [%r8+20];
	ld.shared.u32 	%r87, [%r69+320];
	mad.lo.s32 	%r88, %r87, %r86, %r85;
	ld.shared.u32 	%r89, [%r8+24];
	ld.shared.u32 	%r90, [%r69+384];
	mad.lo.s32 	%r91, %r90, %r89, %r88;
	ld.shared.u32 	%r92, [%r8+28];
	ld.shared.u32 	%r93, [%r69+448];
	mad.lo.s32 	%r94, %r93, %r92, %r91;
	ld.shared.u32 	%r95, [%r8+32];
	ld.shared.u32 	%r96, [%r69+512];
	mad.lo.s32 	%r97, %r96, %r95, %r94;
	ld.shared.u32 	%r98, [%r8+36];
	ld.shared.u32 	%r99, [%r69+576];
	mad.lo.s32 	%r100, %r99, %r98, %r97;
	ld.shared.u32 	%r101, [%r8+40];
	ld.shared.u32 	%r102, [%r69+640];
	mad.lo.s32 	%r103, %r102, %r101, %r100;
	ld.shared.u32 	%r104, [%r8+44];
	ld.shared.u32 	%r105, [%r69+704];
	mad.lo.s32 	%r106, %r105, %r104, %r103;
	ld.shared.u32 	%r107, [%r8+48];
	ld.shared.u32 	%r108, [%r69+768];
	mad.lo.s32 	%r109, %r108, %r107, %r106;
	ld.shared.u32 	%r110, [%r8+52];
	ld.shared.u32 	%r111, [%r69+832];
	mad.lo.s32 	%r112, %r111, %r110, %r109;
	ld.shared.u32 	%r113, [%r8+56];
	ld.shared.u32 	%r114, [%r69+896];
	mad.lo.s32 	%r115, %r114, %r113, %r112;
	ld.shared.u32 	%r116, [%r8+60];
	ld.shared.u32 	%r117, [%r69+960];
	mad.lo.s32 	%r118, %r117, %r116, %r115;
	bar.sync 	0;
	ld.global.u32 	%r119, [%rd6+64];
	st.shared.u32 	[%r65], %r119;
	mul.wide.u32 	%rd10, %r457, 4;
	add.s64 	%rd11, %rd7, %rd10;
	ld.global.u32 	%r120, [%rd11];
	st.shared.u32 	[%r70], %r120;
	bar.sync 	0;
	ld.shared.u32 	%r121, [%r8];
	ld.shared.u32 	%r122, [%r69];
	mad.lo.s32 	%r123, %r122, %r121, %r118;
	ld.shared.u32 	%r124, [%r8+4];
	ld.shared.u32 	%r125, [%r69+64];
	mad.lo.s32 	%r126, %r125, %r124, %r123;
	ld.shared.u32 	%r127, [%r8+8];
	ld.shared.u32 	%r128, [%r69+128];
	mad.lo.s32 	%r129, %r128, %r127, %r126;
	ld.shared.u32 	%r130, [%r8+12];
	ld.shared.u32 	%r131, [%r69+192];
	mad.lo.s32 	%r132, %r131, %r130, %r129;
	ld.shared.u32 	%r133, [%r8+16];
	ld.shared.u32 	%r134, [%r69+256];
	mad.lo.s32 	%r135, %r134, %r133, %r132;
	ld.shared.u32 	%r136, [%r8+20];
	ld.shared.u32 	%r137, [%r69+320];
	mad.lo.s32 	%r138, %r137, %r136, %r135;
	ld.shared.u32 	%r139, [%r8+24];
	ld.shared.u32 	%r140, [%r69+384];
	mad.lo.s32 	%r141, %r140, %r139, %r138;
	ld.shared.u32 	%r142, [%r8+28];
	ld.shared.u32 	%r143, [%r69+448];
	mad.lo.s32 	%r144, %r143, %r142, %r141;
	ld.shared.u32 	%r145, [%r8+32];
	ld.shared.u32 	%r146, [%r69+512];
	mad.lo.s32 	%r147, %r146, %r145, %r144;
	ld.shared.u32 	%r148, [%r8+36];
	ld.shared.u32 	%r149, [%r69+576];
	mad.lo.s32 	%r150, %r149, %r148, %r147;
	ld.shared.u32 	%r151, [%r8+40];
	ld.shared.u32 	%r152, [%r69+640];
	mad.lo.s32 	%r153, %r152, %r151, %r150;
	ld.shared.u32 	%r154, [%r8+44];
	ld.shared.u32 	%r155, [%r69+704];
	mad.lo.s32 	%r156, %r155, %r154, %r153;
	ld.shared.u32 	%r157, [%r8+48];
	ld.shared.u32 	%r158, [%r69+768];
	mad.lo.s32 	%r159, %r158, %r157, %r156;
	ld.shared.u32 	%r160, [%r8+52];
	ld.shared.u32 	%r161, [%r69+832];
	mad.lo.s32 	%r162, %r161, %r160, %r159;
	ld.shared.u32 	%r163, [%r8+56];
	ld.shared.u32 	%r164, [%r69+896];
	mad.lo.s32 	%r165, %r164, %r163, %r162;
	ld.shared.u32 	%r166, [%r8+60];
	ld.shared.u32 	%r167, [%r69+960];
	mad.lo.s32 	%r168, %r167, %r166, %r165;
	bar.sync 	0;
	ld.global.u32 	%r169, [%rd6+128];
	st.shared.u32 	[%r65], %r169;
	mul.wide.u32 	%rd12, %r458, 4;
	add.s64 	%rd13, %rd7, %rd12;
	ld.global.u32 	%r170, [%rd13];
	st.shared.u32 	[%r70], %r170;
	bar.sync 	0;
	ld.shared.u32 	%r171, [%r8];
	ld.shared.u32 	%r172, [%r69];
	mad.lo.s32 	%r173, %r172, %r171, %r168;
	ld.shared.u32 	%r174, [%r8+4];
	ld.shared.u32 	%r175, [%r69+64];
	mad.lo.s32 	%r176, %r175, %r174, %r173;
	ld.shared.u32 	%r177, [%r8+8];
	ld.shared.u32 	%r178, [%r69+128];
	mad.lo.s32 	%r179, %r178, %r177, %r176;
	ld.shared.u32 	%r180, [%r8+12];
	ld.shared.u32 	%r181, [%r69+192];
	mad.lo.s32 	%r182, %r181, %r180, %r179;
	ld.shared.u32 	%r183, [%r8+16];
	ld.shared.u32 	%r184, [%r69+256];
	mad.lo.s32 	%r185, %r184, %r183, %r182;
	ld.shared.u32 	%r186, [%r8+20];
	ld.shared.u32 	%r187, [%r69+320];
	mad.lo.s32 	%r188, %r187, %r186, %r185;
	ld.shared.u32 	%r189, [%r8+24];
	ld.shared.u32 	%r190, [%r69+384];
	mad.lo.s32 	%r191, %r190, %r189, %r188;
	ld.shared.u32 	%r192, [%r8+28];
	ld.shared.u32 	%r193, [%r69+448];
	mad.lo.s32 	%r194, %r193, %r192, %r191;
	ld.shared.u32 	%r195, [%r8+32];
	ld.shared.u32 	%r196, [%r69+512];
	mad.lo.s32 	%r197, %r196, %r195, %r194;
	ld.shared.u32 	%r198, [%r8+36];
	ld.shared.u32 	%r199, [%r69+576];
	mad.lo.s32 	%r200, %r199, %r198, %r197;
	ld.shared.u32 	%r201, [%r8+40];
	ld.shared.u32 	%r202, [%r69+640];
	mad.lo.s32 	%r203, %r202, %r201, %r200;
	ld.shared.u32 	%r204, [%r8+44];
	ld.shared.u32 	%r205, [%r69+704];
	mad.lo.s32 	%r206, %r205, %r204, %r203;
	ld.shared.u32 	%r207, [%r8+48];
	ld.shared.u32 	%r208, [%r69+768];
	mad.lo.s32 	%r209, %r208, %r207, %r206;
	ld.shared.u32 	%r210, [%r8+52];
	ld.shared.u32 	%r211, [%r69+832];
	mad.lo.s32 	%r212, %r211, %r210, %r209;
	ld.shared.u32 	%r213, [%r8+56];
	ld.shared.u32 	%r214, [%r69+896];
	mad.lo.s32 	%r215, %r214, %r213, %r212;
	ld.shared.u32 	%r216, [%r8+60];
	ld.shared.u32 	%r217, [%r69+960];
	mad.lo.s32 	%r218, %r217, %r216, %r215;
	bar.sync 	0;
	ld.global.u32 	%r219, [%rd6+192];
	st.shared.u32 	[%r65], %r219;
	mul.wide.u32 	%rd14, %r459, 4;
	add.s64 	%rd15, %rd7, %rd14;
	ld.global.u32 	%r220, [%rd15];
	st.shared.u32 	[%r70], %r220;
	bar.sync 	0;
	ld.shared.u32 	%r221, [%r8];
	ld.shared.u32 	%r222, [%r69];
	mad.lo.s32 	%r223, %r222, %r221, %r218;
	ld.shared.u32 	%r224, [%r8+4];
	ld.shared.u32 	%r225, [%r69+64];
	mad.lo.s32 	%r226, %r225, %r224, %r223;
	ld.shared.u32 	%r227, [%r8+8];
	ld.shared.u32 	%r228, [%r69+128];
	mad.lo.s32 	%r229, %r228, %r227, %r226;
	ld.shared.u32 	%r230, [%r8+12];
	ld.shared.u32 	%r231, [%r69+192];
	mad.lo.s32 	%r232, %r231, %r230, %r229;
	ld.shared.u32 	%r233, [%r8+16];
	ld.shared.u32 	%r234, [%r69+256];
	mad.lo.s32 	%r235, %r234, %r233, %r232;
	ld.shared.u32 	%r236, [%r8+20];
	ld.shared.u32 	%r237, [%r69+320];
	mad.lo.s32 	%r238, %r237, %r236, %r235;
	ld.shared.u32 	%r239, [%r8+24];
	ld.shared.u32 	%r240, [%r69+384];
	mad.lo.s32 	%r241, %r240, %r239, %r238;
	ld.shared.u32 	%r242, [%r8+28];
	ld.shared.u32 	%r243, [%r69+448];
	mad.lo.s32 	%r244, %r243, %r242, %r241;
	ld.shared.u32 	%r245, [%r8+32];
	ld.shared.u32 	%r246, [%r69+512];
	mad.lo.s32 	%r247, %r246, %r245, %r244;
	ld.shared.u32 	%r248, [%r8+36];
	ld.shared.u32 	%r249, [%r69+576];
	mad.lo.s32 	%r250, %r249, %r248, %r247;
	ld.shared.u32 	%r251, [%r8+40];
	ld.shared.u32 	%r252, [%r69+640];
	mad.lo.s32 	%r253, %r252, %r251, %r250;
	ld.shared.u32 	%r254, [%r8+44];
	ld.shared.u32 	%r255, [%r69+704];
	mad.lo.s32 	%r256, %r255, %r254, %r253;
	ld.shared.u32 	%r257, [%r8+48];
	ld.shared.u32 	%r258, [%r69+768];
	mad.lo.s32 	%r259, %r258, %r257, %r256;
	ld.shared.u32 	%r260, [%r8+52];
	ld.shared.u32 	%r261, [%r69+832];
	mad.lo.s32 	%r262, %r261, %r260, %r259;
	ld.shared.u32 	%r263, [%r8+56];
	ld.shared.u32 	%r264, [%r69+896];
	mad.lo.s32 	%r265, %r264, %r263, %r262;
	ld.shared.u32 	%r266, [%r8+60];
	ld.shared.u32 	%r267, [%r69+960];
	mad.lo.s32 	%r469, %r267, %r266, %r265;
	bar.sync 	0;
	add.s32 	%r461, %r461, 4;
	add.s32 	%r460, %r460, 64;
	shl.b32 	%r268, %r40, 6;
	add.s32 	%r459, %r459, %r268;
	add.s32 	%r458, %r458, %r268;
	add.s32 	%r457, %r457, %r268;
	add.s32 	%r456, %r456, %r268;
	setp.ne.s32 	%p3, %r461, 0;
	@%p3 bra 	$L__BB0_3;
$L__BB0_4:
	and.b32  	%r32, %r6, 3;
	setp.eq.s32 	%p4, %r32, 0;
	@%p4 bra 	$L__BB0_9;
	setp.eq.s32 	%p5, %r32, 1;
	@%p5 bra 	$L__BB0_7;
	ld.param.u64 	%rd37, [_Z15MatrixMulKernelPiS_S_i_param_1];
	ld.param.u64 	%rd34, [_Z15MatrixMulKernelPiS_S_i_param_0];
	shl.b32 	%r270, %r467, 4;
	mad.lo.s32 	%r275, %r40, %r3, %r1;
	add.s32 	%r276, %r275, %r270;
	cvta.to.global.u64 	%rd16, %rd34;
	mul.wide.s32 	%rd17, %r276, 4;
	add.s64 	%rd18, %rd16, %rd17;
	ld.global.u32 	%r277, [%rd18];
	shl.b32 	%r278, %r1, 2;
	add.s32 	%r279, %r8, %r278;
	st.shared.u32 	[%r279], %r277;
	add.s32 	%r280, %r270, %r2;
	mad.lo.s32 	%r281, %r280, %r40, %r5;
	cvta.to.global.u64 	%rd19, %rd37;
	mul.wide.u32 	%rd20, %r281, 4;
	add.s64 	%rd21, %rd19, %rd20;
	ld.global.u32 	%r282, [%rd21];
	mov.u32 	%r284, _ZZ15MatrixMulKernelPiS_S_iE3Nds;
	add.s32 	%r285, %r284, %r278;
	add.s32 	%r286, %r285, %r50;
	st.shared.u32 	[%r286], %r282;
	bar.sync 	0;
	ld.shared.u32 	%r287, [%r8];
	ld.shared.u32 	%r288, [%r285];
	mad.lo.s32 	%r289, %r288, %r287, %r469;
	ld.shared.u32 	%r290, [%r8+4];
	ld.shared.u32 	%r291, [%r285+64];
	mad.lo.s32 	%r292, %r291, %r290, %r289;
	ld.shared.u32 	%r293, [%r8+8];
	ld.shared.u32 	%r294, [%r285+128];
	mad.lo.s32 	%r295, %r294, %r293, %r292;
	ld.shared.u32 	%r296, [%r8+12];
	ld.shared.u32 	%r297, [%r285+192];
	mad.lo.s32 	%r298, %r297, %r296, %r295;
	ld.shared.u32 	%r299, [%r8+16];
	ld.shared.u32 	%r300, [%r285+256];
	mad.lo.s32 	%r301, %r300, %r299, %r298;
	ld.shared.u32 	%r302, [%r8+20];
	ld.shared.u32 	%r303, [%r285+320];
	mad.lo.s32 	%r304, %r303, %r302, %r301;
	ld.shared.u32 	%r305, [%r8+24];
	ld.shared.u32 	%r306, [%r285+384];
	mad.lo.s32 	%r307, %r306, %r305, %r304;
	ld.shared.u32 	%r308, [%r8+28];
	ld.shared.u32 	%r309, [%r285+448];
	mad.lo.s32 	%r310, %r309, %r308, %r307;
	ld.shared.u32 	%r311, [%r8+32];
	ld.shared.u32 	%r312, [%r285+512];
	mad.lo.s32 	%r313, %r312, %r311, %r310;
	ld.shared.u32 	%r314, [%r8+36];
	ld.shared.u32 	%r315, [%r285+576];
	mad.lo.s32 	%r316, %r315, %r314, %r313;
	ld.shared.u32 	%r317, [%r8+40];
	ld.shared.u32 	%r318, [%r285+640];
	mad.lo.s32 	%r319, %r318, %r317, %r316;
	ld.shared.u32 	%r320, [%r8+44];
	ld.shared.u32 	%r321, [%r285+704];
	mad.lo.s32 	%r322, %r321, %r320, %r319;
	ld.shared.u32 	%r323, [%r8+48];
	ld.shared.u32 	%r324, [%r285+768];
	mad.lo.s32 	%r325, %r324, %r323, %r322;
	ld.shared.u32 	%r326, [%r8+52];
	ld.shared.u32 	%r327, [%r285+832];
	mad.lo.s32 	%r328, %r327, %r326, %r325;
	ld.shared.u32 	%r329, [%r8+56];
	ld.shared.u32 	%r330, [%r285+896];
	mad.lo.s32 	%r331, %r330, %r329, %r328;
	ld.shared.u32 	%r332, [%r8+60];
	ld.shared.u32 	%r333, [%r285+960];
	mad.lo.s32 	%r334, %r333, %r332, %r331;
	bar.sync 	0;
	ld.global.u32 	%r335, [%rd18+64];
	st.shared.u32 	[%r279], %r335;
	add.s32 	%r336, %r280, 16;
	mad.lo.s32 	%r337, %r336, %r40, %r5;
	mul.wide.u32 	%rd22, %r337, 4;
	add.s64 	%rd23, %rd19, %rd22;
	ld.global.u32 	%r338, [%rd23];
	st.shared.u32 	[%r286], %r338;
	bar.sync 	0;
	ld.shared.u32 	%r339, [%r8];
	ld.shared.u32 	%r340, [%r285];
	mad.lo.s32 	%r341, %r340, %r339, %r334;
	ld.shared.u32 	%r342, [%r8+4];
	ld.shared.u32 	%r343, [%r285+64];
	mad.lo.s32 	%r344, %r343, %r342, %r341;
	ld.shared.u32 	%r345, [%r8+8];
	ld.shared.u32 	%r346, [%r285+128];
	mad.lo.s32 	%r347, %r346, %r345, %r344;
	ld.shared.u32 	%r348, [%r8+12];
	ld.shared.u32 	%r349, [%r285+192];
	mad.lo.s32 	%r350, %r349, %r348, %r347;
	ld.shared.u32 	%r351, [%r8+16];
	ld.shared.u32 	%r352, [%r285+256];
	mad.lo.s32 	%r353, %r352, %r351, %r350;
	ld.shared.u32 	%r354, [%r8+20];
	ld.shared.u32 	%r355, [%r285+320];
	mad.lo.s32 	%r356, %r355, %r354, %r353;
	ld.shared.u32 	%r357, [%r8+24];
	ld.shared.u32 	%r358, [%r285+384];
	mad.lo.s32 	%r359, %r358, %r357, %r356;
	ld.shared.u32 	%r360, [%r8+28];
	ld.shared.u32 	%r361, [%r285+448];
	mad.lo.s32 	%r362, %r361, %r360, %r359;
	ld.shared.u32 	%r363, [%r8+32];
	ld.shared.u32 	%r364, [%r285+512];
	mad.lo.s32 	%r365, %r364, %r363, %r362;
	ld.shared.u32 	%r366, [%r8+36];
	ld.shared.u32 	%r367, [%r285+576];
	mad.lo.s32 	%r368, %r367, %r366, %r365;
	ld.shared.u32 	%r369, [%r8+40];
	ld.shared.u32 	%r370, [%r285+640];
	mad.lo.s32 	%r371, %r370, %r369, %r368;
	ld.shared.u32 	%r372, [%r8+44];
	ld.shared.u32 	%r373, [%r285+704];
	mad.lo.s32 	%r374, %r373, %r372, %r371;
	ld.shared.u32 	%r375, [%r8+48];
	ld.shared.u32 	%r376, [%r285+768];
	mad.lo.s32 	%r377, %r376, %r375, %r374;
	ld.shared.u32 	%r378, [%r8+52];
	ld.shared.u32 	%r379, [%r285+832];
	mad.lo.s32 	%r380, %r379, %r378, %r377;
	ld.shared.u32 	%r381, [%r8+56];
	ld.shared.u32 	%r382, [%r285+896];
	mad.lo.s32 	%r383, %r382, %r381, %r380;
	ld.shared.u32 	%r384, [%r8+60];
	ld.shared.u32 	%r385, [%r285+960];
	mad.lo.s32 	%r469, %r385, %r384, %r383;
	bar.sync 	0;
	add.s32 	%r467, %r467, 2;
$L__BB0_7:
	and.b32  	%r386, %r6, 1;
	setp.eq.b32 	%p6, %r386, 1;
	not.pred 	%p7, %p6;
	@%p7 bra 	$L__BB0_9;
	ld.param.u64 	%rd38, [_Z15MatrixMulKernelPiS_S_i_param_1];
	ld.param.u64 	%rd35, [_Z15MatrixMulKernelPiS_S_i_param_0];
	shl.b32 	%r387, %r467, 4;
	mad.lo.s32 	%r392, %r40, %r3, %r1;
	add.s32 	%r393, %r392, %r387;
	cvta.to.global.u64 	%rd24, %rd35;
	mul.wide.s32 	%rd25, %r393, 4;
	add.s64 	%rd26, %rd24, %rd25;
	ld.global.u32 	%r394, [%rd26];
	shl.b32 	%r395, %r1, 2;
	add.s32 	%r396, %r8, %r395;
	st.shared.u32 	[%r396], %r394;
	add.s32 	%r397, %r387, %r2;
	mad.lo.s32 	%r398, %r397, %r40, %r5;
	cvta.to.global.u64 	%rd27, %rd38;
	mul.wide.u32 	%rd28, %r398, 4;
	add.s64 	%rd29, %rd27, %rd28;
	ld.global.u32 	%r399, [%rd29];
	mov.u32 	%r401, _ZZ15MatrixMulKernelPiS_S_iE3Nds;
	add.s32 	%r402, %r401, %r395;
	add.s32 	%r403, %r402, %r50;
	st.shared.u32 	[%r403], %r399;
	bar.sync 	0;
	ld.shared.u32 	%r404, [%r8];
	ld.shared.u32 	%r405, [%r402];
	mad.lo.s32 	%r406, %r405, %r404, %r469;
	ld.shared.u32 	%r407, [%r8+4];
	ld.shared.u32 	%r408, [%r402+64];
	mad.lo.s32 	%r409, %r408, %r407, %r406;
	ld.shared.u32 	%r410, [%r8+8];
	ld.shared.u32 	%r411, [%r402+128];
	mad.lo.s32 	%r412, %r411, %r410, %r409;
	ld.shared.u32 	%r413, [%r8+12];
	ld.shared.u32 	%r414, [%r402+192];
	mad.lo.s32 	%r415, %r414, %r413, %r412;
	ld.shared.u32 	%r416, [%r8+16];
	ld.shared.u32 	%r417, [%r402+256];
	mad.lo.s32 	%r418, %r417, %r416, %r415;
	ld.shared.u32 	%r419, [%r8+20];
	ld.shared.u32 	%r420, [%r402+320];
	mad.lo.s32 	%r421, %r420, %r419, %r418;
	ld.shared.u32 	%r422, [%r8+24];
	ld.shared.u32 	%r423, [%r402+384];
	mad.lo.s32 	%r424, %r423, %r422, %r421;
	ld.shared.u32 	%r425, [%r8+28];
	ld.shared.u32 	%r426, [%r402+448];
	mad.lo.s32 	%r427, %r426, %r425, %r424;
	ld.shared.u32 	%r428, [%r8+32];
	ld.shared.u32 	%r429, [%r402+512];
	mad.lo.s32 	%r430, %r429, %r428, %r427;
	ld.shared.u32 	%r431, [%r8+36];
	ld.shared.u32 	%r432, [%r402+576];
	mad.lo.s32 	%r433, %r432, %r431, %r430;
	ld.shared.u32 	%r434, [%r8+40];
	ld.shared.u32 	%r435, [%r402+640];
	mad.lo.s32 	%r436, %r435, %r434, %r433;
	ld.shared.u32 	%r437, [%r8+44];
	ld.shared.u32 	%r438, [%r402+704];
	mad.lo.s32 	%r439, %r438, %r437, %r436;
	ld.shared.u32 	%r440, [%r8+48];
	ld.shared.u32 	%r441, [%r402+768];
	mad.lo.s32 	%r442, %r441, %r440, %r439;
	ld.shared.u32 	%r443, [%r8+52];
	ld.shared.u32 	%r444, [%r402+832];
	mad.lo.s32 	%r445, %r444, %r443, %r442;
	ld.shared.u32 	%r446, [%r8+56];
	ld.shared.u32 	%r447, [%r402+896];
	mad.lo.s32 	%r448, %r447, %r446, %r445;
	ld.shared.u32 	%r449, [%r8+60];
	ld.shared.u32 	%r450, [%r402+960];
	mad.lo.s32 	%r469, %r450, %r449, %r448;
	bar.sync 	0;
$L__BB0_9:
	ld.param.u64 	%rd39, [_Z15MatrixMulKernelPiS_S_i_param_2];
	cvta.to.global.u64 	%rd30, %rd39;
	mad.lo.s32 	%r455, %r40, %r3, %r5;
	mul.wide.s32 	%rd31, %r455, 4;
	add.s64 	%rd32, %rd30, %rd31;
	st.global.u32 	[%rd32], %r469;
	ret;

}


// ===== COMPILED SASS (sm_100) =====

	.target	sm_100

	.elftype	@"ET_EXEC"


//--------------------- .note.nv.tkinfo           --------------------------
	.section	.note.nv.tkinfo,"",@"SHT_NOTE"
	.sectionflags	@"SHF_NOTE_NV_TKINFO"
	.tkinfo
        /*0018*/ 	.word	0x00000002
        /*0030*/ 	.string	""
        /*0030*/ 	.string	"ptxas"
        /*0030*/ 	.string	"Cuda compilation tools, release 13.0, V13.0.88"
        /*0030*/ 	.string	"Build cuda_13.0.r13.0/compiler.36424714_0"
        /*0030*/ 	.string	"-arch sm_100 -m 64 "



//--------------------- .note.nv.cuinfo           --------------------------
	.section	.note.nv.cuinfo,"",@"SHT_NOTE"
	.sectionflags	@"SHF_NOTE_NV_CUINFO"
        /*0018*/ 	.short	0x0002
        /*001a*/ 	.short	0x0064
        /*001c*/ 	.short	0x0082
	.zero		2


//--------------------- .nv.info                  --------------------------
	.section	.nv.info,"",@"SHT_CUDA_INFO"
	.align	4


	//----- nvinfo : EIATTR_REGCOUNT
	.align		4
        /*0000*/ 	.byte	0x04, 0x2f
        /*0002*/ 	.short	(.L_1 - .L_0)
	.align		4
.L_0:
        /*0004*/ 	.word	index@(_Z15MatrixMulKernelPiS_S_i)
        /*0008*/ 	.word	0x00000028


	//----- nvinfo : EIATTR_FRAME_SIZE
	.align		4
.L_1:
        /*000c*/ 	.byte	0x04, 0x11
        /*000e*/ 	.short	(.L_3 - .L_2)
	.align		4
.L_2:
        /*0010*/ 	.word	index@(_Z15MatrixMulKernelPiS_S_i)
        /*0014*/ 	.word	0x00000000


	//----- nvinfo : EIATTR_MIN_STACK_SIZE
	.align		4
.L_3:
        /*0018*/ 	.byte	0x04, 0x12
        /*001a*/ 	.short	(.L_5 - .L_4)
	.align		4
.L_4:
        /*001c*/ 	.word	index@(_Z15MatrixMulKernelPiS_S_i)
        /*0020*/ 	.word	0x00000000
.L_5:


//--------------------- .nv.compat                --------------------------
	.section	.nv.compat,"",@"SHT_CUDA_COMPAT_INFO"
	.align	4
        /*0000*/ 	.byte	0x02, 0x09, 0x00, 0x00, 0x02, 0x02, 0x01, 0x00, 0x02, 0x05, 0x05, 0x00, 0x03, 0x07, 0x01, 0x01
        /*0010*/ 	.byte	0x02, 0x03, 0x00, 0x00, 0x02, 0x06, 0x01, 0x00, 0x04, 0x0b, 0x08, 0x00, 0x09, 0x00, 0x00, 0x00
        /*0020*/ 	.byte	0x00, 0x00, 0x00, 0x00


//--------------------- .nv.info._Z15MatrixMulKernelPiS_S_i --------------------------
	.section	.nv.info._Z15MatrixMulKernelPiS_S_i,"",@"SHT_CUDA_INFO"
	.sectionflags	@""
	.align	4


	//----- nvinfo : EIATTR_CUDA_API_VERSION
	.align		4
        /*0000*/ 	.byte	0x04, 0x37
        /*0002*/ 	.short	(.L_7 - .L_6)
.L_6:
        /*0004*/ 	.word	0x00000082


	//----- nvinfo : EIATTR_KPARAM_INFO
	.align		4
.L_7:
        /*0008*/ 	.byte	0x04, 0x17
        /*000a*/ 	.short	(.L_9 - .L_8)
.L_8:
        /*000c*/ 	.word	0x00000000
        /*0010*/ 	.short	0x0003
        /*0012*/ 	.short	0x0018
        /*0014*/ 	.byte	0x00, 0xf0, 0x11, 0x00


	//----- nvinfo : EIATTR_KPARAM_INFO
	.align		4
.L_9:
        /*0018*/ 	.byte	0x04, 0x17
        /*001a*/ 	.short	(.L_11 - .L_10)
.L_10:
        /*001c*/ 	.word	0x00000000
        /*0020*/ 	.short	0x0002
        /*0022*/ 	.short	0x0010
        /*0024*/ 	.byte	0x00, 0xf5, 0x21, 0x00


	//----- nvinfo : EIATTR_KPARAM_INFO
	.align		4
.L_11:
        /*0028*/ 	.byte	0x04, 0x17
        /*002a*/ 	.short	(.L_13 - .L_12)
.L_12:
        /*002c*/ 	.word	0x00000000
        /*0030*/ 	.short	0x0001
        /*0032*/ 	.short	0x0008
        /*0034*/ 	.byte	0x00, 0xf5, 0x21, 0x00


	//----- nvinfo : EIATTR_KPARAM_INFO
	.align		4
.L_13:
        /*0038*/ 	.byte	0x04, 0x17
        /*003a*/ 	.short	(.L_15 - .L_14)
.L_14:
        /*003c*/ 	.word	0x00000000
        /*0040*/ 	.short	0x0000
        /*0042*/ 	.short	0x0000
        /*0044*/ 	.byte	0x00, 0xf5, 0x21, 0x00


	//----- nvinfo : EIATTR_SPARSE_MMA_MASK
	.align		4
.L_15:
        /*0048*/ 	.byte	0x03, 0x50
        /*004a*/ 	.short	0x0000


	//----- nvinfo : EIATTR_MAXREG_COUNT
	.align		4
        /*004c*/ 	.byte	0x03, 0x1b
        /*004e*/ 	.short	0x00ff


	//----- nvinfo : EIATTR_NUM_BARRIERS
	.align		4
        /*0050*/ 	.byte	0x02, 0x4c
        /*0052*/ 	.byte	0x01
	.zero		1


	//----- nvinfo : EIATTR_MERCURY_ISA_VERSION
	.align		4
        /*0054*/ 	.byte	0x03, 0x5f
        /*0056*/ 	.short	0x0101


	//----- nvinfo : EIATTR_VRC_CTA_INIT_COUNT
	.align		4
        /*0058*/ 	.byte	0x02, 0x4a
	.zero		1
	.zero		1


	//----- nvinfo : EIATTR_EXIT_INSTR_OFFSETS
	.align		4
        /*005c*/ 	.byte	0x04, 0x1c
        /*005e*/ 	.short	(.L_17 - .L_16)


	//   ....[0]....
.L_16:
        /*0060*/ 	.word	0x00001890


	//----- nvinfo : EIATTR_CBANK_PARAM_SIZE
	.align		4
.L_17:
        /*0064*/ 	.byte	0x03, 0x19
        /*0066*/ 	.short	0x001c


	//----- nvinfo : EIATTR_PARAM_CBANK
	.align		4
        /*0068*/ 	.byte	0x04, 0x0a
        /*006a*/ 	.short	(.L_19 - .L_18)
	.align		4
.L_18:
        /*006c*/ 	.word	index@(.nv.constant0._Z15MatrixMulKernelPiS_S_i)
        /*0070*/ 	.short	0x0380
        /*0072*/ 	.short	0x001c


	//----- nvinfo : EIATTR_SW_WAR
	.align		4
.L_19:
        /*0074*/ 	.byte	0x04, 0x36
        /*0076*/ 	.short	(.L_21 - .L_20)
.L_20:
        /*0078*/ 	.word	0x00000008
.L_21:


//--------------------- .nv.callgraph             --------------------------
	.section	.nv.callgraph,"",@"SHT_CUDA_CALLGRAPH"
	.align	4
	.sectionentsize	8
	.align		4
        /*0000*/ 	.word	0x00000000
	.align		4
        /*0004*/ 	.word	0xffffffff
	.align		4
        /*0008*/ 	.word	0x00000000
	.align		4
        /*000c*/ 	.word	0xfffffffe
	.align		4
        /*0010*/ 	.word	0x00000000
	.align		4
        /*0014*/ 	.word	0xfffffffd
	.align		4
        /*0018*/ 	.word	0x00000000
	.align		4
        /*001c*/ 	.word	0xfffffffc


//--------------------- .text._Z15MatrixMulKernelPiS_S_i --------------------------
	.section	.text._Z15MatrixMulKernelPiS_S_i,"ax",@progbits
	.align	128
        .global         _Z15MatrixMulKernelPiS_S_i
        .type           _Z15MatrixMulKernelPiS_S_i,@function
        .size           _Z15MatrixMulKernelPiS_S_i,(.L_x_5 - _Z15MatrixMulKernelPiS_S_i)
        .other          _Z15MatrixMulKernelPiS_S_i,@"STO_CUDA_ENTRY STV_DEFAULT"
_Z15MatrixMulKernelPiS_S_i:
.text._Z15MatrixMulKernelPiS_S_i:
[----:B------:R-:W-:Y:S08]  /*0000*/  LDC R1, c[0x0][0x37c] ;  /* 0x0000df00ff017b82 */ /* 0x000ff00000000800 */
[----:B------:R-:W0:Y:S01]  /*0010*/  LDC R5, c[0x0][0x398] ;  /* 0x0000e600ff057b82 */ /* 0x000e220000000800 */
[----:B------:R-:W1:Y:S01]  /*0020*/  S2R R6, SR_CTAID.Y ;  /* 0x0000000000067919 */ /* 0x000e620000002600 */
[----:B------:R-:W2:Y:S01]  /*0030*/  LDCU.64 UR8, c[0x0][0x358] ;  /* 0x00006b00ff0877ac */ /* 0x000ea20008000a00 */
[----:B------:R-:W-:Y:S01]  /*0040*/  HFMA2 R31, -RZ, RZ, 0, 0 ;  /* 0x00000000ff1f7431 */ /* 0x000fe200000001ff */
[----:B------:R-:W1:Y:S01]  /*0050*/  S2R R3, SR_TID.Y ;  /* 0x0000000000037919 */ /* 0x000e620000002200 */
[----:B------:R-:W3:Y:S01]  /*0060*/  S2R R11, SR_CTAID.X ;  /* 0x00000000000b7919 */ /* 0x000ee20000002500 */
[----:B------:R-:W3:Y:S01]  /*0070*/  S2R R2, SR_TID.X ;  /* 0x0000000000027919 */ /* 0x000ee20000002100 */
[----:B0-----:R-:W-:-:S02]  /*0080*/  ISETP.GE.AND P0, PT, R5, 0x10, PT ;  /* 0x000000100500780c */ /* 0x001fc40003f06270 */
[----:B------:R-:W-:-:S04]  /*0090*/  SHF.R.S32.HI R0, RZ, 0x1f, R5 ;  /* 0x0000001fff007819 */ /* 0x000fc80000011405 */
[----:B------:R-:W-:Y:S02]  /*00a0*/  LEA.HI R0, R0, R5, RZ, 0x4 ;  /* 0x0000000500007211 */ /* 0x000fe400078f20ff */
[----:B-1----:R-:W-:Y:S02]  /*00b0*/  LEA R6, R6, R3, 0x4 ;  /* 0x0000000306067211 */ /* 0x002fe400078e20ff */
[----:B---3--:R-:W-:-:S03]  /*00c0*/  LEA R4, R11, R2, 0x4 ;  /* 0x000000020b047211 */ /* 0x008fc600078e20ff */
[----:B--2---:R-:W-:Y:S05]  /*00d0*/  @!P0 BRA `(.L_x_0) ;  /* 0x0000001400dc8947 */ /* 0x004fea0003800000 */
[----:B------:R-:W0:Y:S01]  /*00e0*/  S2UR UR6, SR_CgaCtaId ;  /* 0x00000000000679c3 */ /* 0x000e220000008800 */
[----:B------:R-:W-:Y:S01]  /*00f0*/  SHF.R.S32.HI R29, RZ, 0x4, R0 ;  /* 0x00000004ff1d7819 */ /* 0x000fe20000011400 */
[----:B------:R-:W-:Y:S01]  /*0100*/  UMOV UR4, 0x400 ;  /* 0x0000040000047882 */ /* 0x000fe20000000000 */
[----:B------:R-:W-:Y:S01]  /*0110*/  IMAD R21, R6, R5, R2 ;  /* 0x0000000506157224 */ /* 0x000fe200078e0202 */
[----:B------:R-:W-:Y:S02]  /*0120*/  MOV R31, RZ ;  /* 0x000000ff001f7202 */ /* 0x000fe40000000f00 */
[----:B------:R-:W-:-:S04]  /*0130*/  IADD3 R0, PT, PT, R29, -0x1, RZ ;  /* 0xffffffff1d007810 */ /* 0x000fc80007ffe0ff */
[----:B------:R-:W-:Y:S02]  /*0140*/  ISETP.GE.U32.AND P0, PT, R0, 0x3, PT ;  /* 0x000000030000780c */ /* 0x000fe40003f06070 */
[----:B------:R-:W-:Y:S01]  /*0150*/  MOV R0, RZ ;  /* 0x000000ff00007202 */ /* 0x000fe20000000f00 */
[----:B0-----:R-:W-:-:S06]  /*0160*/  ULEA UR5, UR6, UR4, 0x18 ;  /* 0x0000000406057291 */ /* 0x001fcc000f8ec0ff */
[----:B------:R-:W-:-:S04]  /*0170*/  LEA R7, R3, UR5, 0x6 ;  /* 0x0000000503077c11 */ /* 0x000fc8000f8e30ff */
[----:B------:R-:W-:Y:S05]  /*0180*/  @!P0 BRA `(.L_x_1) ;  /* 0x0000000c002c8947 */ /* 0x000fea0003800000 */
[C---:B------:R-:W-:Y:S01]  /*0190*/  IADD3 R0, PT, PT, R3.reuse, 0x30, RZ ;  /* 0x0000003003007810 */ /* 0x040fe20007ffe0ff */
[----:B------:R-:W-:Y:S01]  /*01a0*/  UIADD3 UR5, UPT, UPT, UR4, 0x400, URZ ;  /* 0x0000040004057890 */ /* 0x000fe2000fffe0ff */
[C---:B------:R-:W-:Y:S01]  /*01b0*/  IADD3 R8, PT, PT, R3.reuse, 0x20, RZ ;  /* 0x0000002003087810 */ /* 0x040fe20007ffe0ff */
[CCC-:B------:R-:W-:Y:S01]  /*01c0*/  IMAD R24, R3.reuse, R5.reuse, R2.reuse ;  /* 0x0000000503187224 */ /* 0x1c0fe200078e0202 */
[----:B------:R-:W-:Y:S01]  /*01d0*/  IADD3 R9, PT, PT, R3, 0x10, RZ ;  /* 0x0000001003097810 */ /* 0x000fe20007ffe0ff */
[-CC-:B------:R-:W-:Y:S01]  /*01e0*/  IMAD R0, R0, R5.reuse, R2.reuse ;  /* 0x0000000500007224 */ /* 0x180fe200078e0202 */
[----:B------:R-:W-:Y:S01]  /*01f0*/  ULEA UR5, UR6, UR5, 0x18 ;  /* 0x0000000506057291 */ /* 0x000fe2000f8ec0ff */
[-CC-:B------:R-:W-:Y:S02]  /*0200*/  IMAD R8, R8, R5.reuse, R2.reuse ;  /* 0x0000000508087224 */ /* 0x180fe400078e0202 */
[----:B------:R-:W-:Y:S02]  /*0210*/  HFMA2 R31, -RZ, RZ, 0, 0 ;  /* 0x00000000ff1f7431 */ /* 0x000fe400000001ff */
[----:B------:R-:W-:Y:S01]  /*0220*/  IMAD R9, R9, R5, R2 ;  /* 0x0000000509097224 */ /* 0x000fe200078e0202 */
[----:B------:R-:W-:-:S02]  /*0230*/  LEA R30, R11, R0, 0x4 ;  /* 0x000000000b1e7211 */ /* 0x000fc400078e20ff */
[----:B------:R-:W-:Y:S02]  /*0240*/  LOP3.LUT R0, R29, 0x7fffffc, RZ, 0xc0, !PT ;  /* 0x07fffffc1d007812 */ /* 0x000fe400078ec0ff */
[----:B------:R-:W-:Y:S02]  /*0250*/  LEA R22, R2, UR5, 0x2 ;  /* 0x0000000502167c11 */ /* 0x000fe4000f8e10ff */
[C---:B------:R-:W-:Y:S02]  /*0260*/  LEA R24, R11.reuse, R24, 0x4 ;  /* 0x000000180b187211 */ /* 0x040fe400078e20ff */
[C---:B------:R-:W-:Y:S02]  /*0270*/  LEA R28, R11.reuse, R8, 0x4 ;  /* 0x000000080b1c7211 */ /* 0x040fe400078e20ff */
[----:B------:R-:W-:Y:S02]  /*0280*/  LEA R26, R11, R9, 0x4 ;  /* 0x000000090b1a7211 */ /* 0x000fe400078e20ff */
[----:B------:R-:W-:-:S02]  /*0290*/  MOV R27, R21 ;  /* 0x00000015001b7202 */ /* 0x000fc40000000f00 */
[----:B------:R-:W-:Y:S02]  /*02a0*/  LEA R23, R2, R7, 0x2 ;  /* 0x0000000702177211 */ /* 0x000fe400078e10ff */
[----:B------:R-:W-:Y:S02]  /*02b0*/  IADD3 R25, PT, PT, -R0, RZ, RZ ;  /* 0x000000ff00197210 */ /* 0x000fe40007ffe1ff */
[----:B------:R-:W-:-:S07]  /*02c0*/  LEA R20, R3, R22, 0x6 ;  /* 0x0000001603147211 */ /* 0x000fce00078e30ff */
.L_x_2:
[----:B------:R-:W0:Y:S08]  /*02d0*/  LDC.64 R16, c[0x0][0x380] ;  /* 0x0000e000ff107b82 */ /* 0x000e300000000a00 */
[----:B------:R-:W1:Y:S01]  /*02e0*/  LDC.64 R18, c[0x0][0x388] ;  /* 0x0000e200ff127b82 */ /* 0x000e620000000a00 */
[----:B0-----:R-:W-:-:S05]  /*02f0*/  IMAD.WIDE R16, R27, 0x4, R16 ;  /* 0x000000041b107825 */ /* 0x001fca00078e0210 */
[----:B------:R-:W2:Y:S01]  /*0300*/  LDG.E R10, desc[UR8][R16.64] ;  /* 0x00000008100a7981 */ /* 0x000ea2000c1e1900 */
[----:B-1----:R-:W-:-:S05]  /*0310*/  IMAD.WIDE.U32 R8, R24, 0x4, R18 ;  /* 0x0000000418087825 */ /* 0x002fca00078e0012 */
[----:B------:R-:W3:Y:S04]  /*0320*/  LDG.E R35, desc[UR8][R8.64] ;  /* 0x0000000808237981 */ /* 0x000ee8000c1e1900 */
[----:B--2---:R-:W-:Y:S04]  /*0330*/  STS [R23], R10 ;  /* 0x0000000a17007388 */ /* 0x004fe80000000800 */
[----:B---3--:R-:W-:Y:S01]  /*0340*/  STS [R20], R35 ;  /* 0x0000002314007388 */ /* 0x008fe20000000800 */
[----:B------:R-:W-:Y:S06]  /*0350*/  BAR.SYNC.DEFER_BLOCKING 0x0 ;  /* 0x0000000000007b1d */ /* 0x000fec0000010000 */
[----:B------:R-:W-:Y:S04]  /*0360*/  LDS R11, [R22] ;  /* 0x00000000160b7984 */ /* 0x000fe80000000800 */
[----:B------:R-:W0:Y:S04]  /*0370*/  LDS.128 R12, [R7] ;  /* 0x00000000070c7984 */ /* 0x000e280000000c00 */
[----:B------:R-:W1:Y:S04]  /*0380*/  LDS R34, [R22+0x40] ;  /* 0x0000400016227984 */ /* 0x000e680000000800 */
[----:B------:R-:W2:Y:S01]  /*0390*/  LDS R33, [R22+0x80] ;  /* 0x0000800016217984 */ /* 0x000ea20000000800 */
[----:B0-----:R-:W-:-:S03]  /*03a0*/  IMAD R32, R12, R11, R31 ;  /* 0x0000000b0c207224 */ /* 0x001fc600078e021f */
[----:B------:R-:W0:Y:S01]  /*03b0*/  LDS R12, [R22+0xc0] ;  /* 0x0000c000160c7984 */ /* 0x000e220000000800 */
[----:B-1----:R-:W-:-:S03]  /*03c0*/  IMAD R13, R34, R13, R32 ;  /* 0x0000000d220d7224 */ /* 0x002fc600078e0220 */
[----:B------:R-:W-:Y:S04]  /*03d0*/  LDS R34, [R22+0x100] ;  /* 0x0001000016227984 */ /* 0x000fe80000000800 */
[----:B------:R-:W1:Y:S04]  /*03e0*/  LDS.128 R8, [R7+0x10] ;  /* 0x0000100007087984 */ /* 0x000e680000000c00 */
[----:B------:R-:W3:Y:S04]  /*03f0*/  LDS R32, [R22+0x140] ;  /* 0x0001400016207984 */ /* 0x000ee80000000800 */
[----:B------:R-:W4:Y:S01]  /*0400*/  LDS R31, [R22+0x180] ;  /* 0x00018000161f7984 */ /* 0x000f220000000800 */
[----:B--2---:R-:W-:-:S03]  /*0410*/  IMAD R13, R33, R14, R13 ;  /* 0x0000000e210d7224 */ /* 0x004fc600078e020d */
[----:B------:R-:W-:Y:S01]  /*0420*/  LDS R33, [R22+0x280] ;  /* 0x0002800016217984 */ /* 0x000fe20000000800 */
[----:B0-----:R-:W-:-:S04]  /*0430*/  IMAD R13, R12, R15, R13 ;  /* 0x0000000f0c0d7224 */ /* 0x001fc800078e020d */
[----:B-1----:R-:W-:Y:S02]  /*0440*/  IMAD R13, R8, R34, R13 ;  /* 0x00000022080d7224 */ /* 0x002fe400078e020d */
[----:B------:R-:W0:Y:S02]  /*0450*/  LDS R8, [R22+0x1c0] ;  /* 0x0001c00016087984 */ /* 0x000e240000000800 */
[----:B---3--:R-:W-:Y:S02]  /*0460*/  IMAD R9, R32, R9, R13 ;  /* 0x0000000920097224 */ /* 0x008fe400078e020d */
[----:B------:R-:W-:Y:S04]  /*0470*/  LDS R32, [R22+0x200] ;  /* 0x0002000016207984 */ /* 0x000fe80000000800 */
[----:B------:R-:W1:Y:S01]  /*0480*/  LDS.128 R12, [R7+0x20] ;  /* 0x00002000070c7984 */ /* 0x000e620000000c00 */
[----:B----4-:R-:W-:-:S03]  /*0490*/  IMAD R9, R31, R10, R9 ;  /* 0x0000000a1f097224 */ /* 0x010fc600078e0209 */
[----:B------:R-:W2:Y:S04]  /*04a0*/  LDS R31, [R22+0x240] ;  /* 0x00024000161f7984 */ /* 0x000ea80000000800 */
[----:B------:R-:W3:Y:S04]  /*04b0*/  LDS R10, [R22+0x2c0] ;  /* 0x0002c000160a7984 */ /* 0x000ee80000000800 */
[----:B------:R-:W-:Y:S01]  /*04c0*/  LDS R34, [R22+0x3c0] ;  /* 0x0003c00016227984 */ /* 0x000fe20000000800 */
[----:B0-----:R-:W-:-:S03]  /*04d0*/  IMAD R9, R8, R11, R9 ;  /* 0x0000000b08097224 */ /* 0x001fc600078e0209 */
[----:B------:R-:W-:Y:S01]  /*04e0*/  LDS R8, [R22+0x340] ;  /* 0x0003400016087984 */ /* 0x000fe20000000800 */
[----:B-1----:R-:W-:-:S03]  /*04f0*/  IMAD R12, R12, R32, R9 ;  /* 0x000000200c0c7224 */ /* 0x002fc600078e0209 */
[----:B------:R-:W-:Y:S01]  /*0500*/  LDS R9, [R22+0x300] ;  /* 0x0003000016097984 */ /* 0x000fe20000000800 */
[----:B--2---:R-:W-:-:S03]  /*0510*/  IMAD R13, R31, R13, R12 ;  /* 0x0000000d1f0d7224 */ /* 0x004fc600078e020c */
[----:B------:R-:W-:Y:S01]  /*0520*/  LDS R31, [R22+0x380] ;  /* 0x00038000161f7984 */ /* 0x000fe20000000800 */
[----:B------:R-:W-:-:S04]  /*0530*/  IMAD R13, R33, R14, R13 ;  /* 0x0000000e210d7224 */ /* 0x000fc800078e020d */
[----:B---3--:R-:W-:Y:S02]  /*0540*/  IMAD R10, R10, R15, R13 ;  /* 0x0000000f0a0a7224 */ /* 0x008fe400078e020d */
[----:B------:R-:W0:Y:S01]  /*0550*/  LDS.128 R12, [R7+0x30] ;  /* 0x00003000070c7984 */ /* 0x000e220000000c00 */
[----:B------:R-:W-:Y:S01]  /*0560*/  BAR.SYNC.DEFER_BLOCKING 0x0 ;  /* 0x0000000000007b1d */ /* 0x000fe20000010000 */
[----:B------:R-:W-:-:S05]  /*0570*/  IMAD.WIDE.U32 R32, R26, 0x4, R18 ;  /* 0x000000041a207825 */ /* 0x000fca00078e0012 */
[----:B------:R-:W2:Y:S04]  /*0580*/  LDG.E R36, desc[UR8][R16.64+0x40] ;  /* 0x0000400810247981 */ /* 0x000ea8000c1e1900 */
[----:B------:R-:W3:Y:S01]  /*0590*/  LDG.E R33, desc[UR8][R32.64] ;  /* 0x0000000820217981 */ /* 0x000ee2000c1e1900 */
[----:B0-----:R-:W-:-:S04]  /*05a0*/  IMAD R10, R12, R9, R10 ;  /* 0x000000090c0a7224 */ /* 0x001fc800078e020a */
[----:B------:R-:W-:-:S04]  /*05b0*/  IMAD R13, R8, R13, R10 ;  /* 0x0000000d080d7224 */ /* 0x000fc800078e020a */
[----:B------:R-:W-:-:S04]  /*05c0*/  IMAD R13, R31, R14, R13 ;  /* 0x0000000e1f0d7224 */ /* 0x000fc800078e020d */
[----:B------:R-:W-:Y:S01]  /*05d0*/  IMAD R13, R34, R15, R13 ;  /* 0x0000000f220d7224 */ /* 0x000fe200078e020d */
[----:B--2---:R-:W-:Y:S04]  /*05e0*/  STS [R23], R36 ;  /* 0x0000002417007388 */ /* 0x004fe80000000800 */
[----:B---3--:R-:W-:Y:S01]  /*05f0*/  STS [R20], R33 ;  /* 0x0000002114007388 */ /* 0x008fe20000000800 */
[----:B------:R-:W-:Y:S06]  /*0600*/  BAR.SYNC.DEFER_BLOCKING 0x0 ;  /* 0x0000000000007b1d */ /* 0x000fec0000010000 */
[----:B------:R-:W-:Y:S04]  /*0610*/  LDS R35, [R22] ;  /* 0x0000000016237984 */ /* 0x000fe80000000800 */
[----:B------:R-:W0:Y:S04]  /*0620*/  LDS.128 R8, [R7] ;  /* 0x0000000007087984 */ /* 0x000e280000000c00 */
[----:B------:R-:W1:Y:S04]  /*0630*/  LDS R12, [R22+0x40] ;  /* 0x00004000160c7984 */ /* 0x000e680000000800 */
[----:B------:R-:W2:Y:S04]  /*0640*/  LDS R31, [R22+0x80] ;  /* 0x00008000161f7984 */ /* 0x000ea80000000800 */
[----:B------:R-:W-:Y:S04]  /*0650*/  LDS R34, [R22+0x100] ;  /* 0x0001000016227984 */ /* 0x000fe80000000800 */
[----:B------:R-:W-:Y:S04]  /*0660*/  LDS R32, [R22+0x140] ;  /* 0x0001400016207984 */ /* 0x000fe80000000800 */
[----:B------:R-:W-:Y:S01]  /*0670*/  LDS R33, [R22+0x180] ;  /* 0x0001800016217984 */ /* 0x000fe20000000800 */
[----:B0-----:R-:W-:-:S03]  /*0680*/  IMAD R13, R8, R35, R13 ;  /* 0x00000023080d7224 */ /* 0x001fc600078e020d */
[----:B------:R-:W0:Y:S01]  /*0690*/  LDS R8, [R22+0xc0] ;  /* 0x0000c00016087984 */ /* 0x000e220000000800 */
[----:B-1----:R-:W-:-:S03]  /*06a0*/  IMAD R9, R12, R9, R13 ;  /* 0x000000090c097224 */ /* 0x002fc600078e020d */
[----:B------:R-:W1:Y:S01]  /*06b0*/  LDS.128 R12, [R7+0x10] ;  /* 0x00001000070c7984 */ /* 0x000e620000000c00 */
[----:B--2---:R-:W-:-:S03]  /*06c0*/  IMAD R9, R31, R10, R9 ;  /* 0x0000000a1f097224 */ /* 0x004fc600078e0209 */
[----:B------:R-:W-:Y:S01]  /*06d0*/  LDS R31, [R22+0x200] ;  /* 0x00020000161f7984 */ /* 0x000fe20000000800 */
[----:B0-----:R-:W-:-:S04]  /*06e0*/  IMAD R9, R8, R11, R9 ;  /* 0x0000000b08097224 */ /* 0x001fc800078e0209 */
[----:B-1----:R-:W-:Y:S02]  /*06f0*/  IMAD R9, R12, R34, R9 ;  /* 0x000000220c097224 */ /* 0x002fe400078e0209 */
[----:B------:R-:W0:Y:S02]  /*0700*/  LDS R12, [R22+0x1c0] ;  /* 0x0001c000160c7984 */ /* 0x000e240000000800 */
[----:B------:R-:W-:Y:S02]  /*0710*/  IMAD R13, R32, R13, R9 ;  /* 0x0000000d200d7224 */ /* 0x000fe400078e0209 */
[----:B------:R-:W1:Y:S04]  /*0720*/  LDS.128 R8, [R7+0x20] ;  /* 0x0000200007087984 */ /* 0x000e680000000c00 */
[----:B------:R-:W2:Y:S01]  /*0730*/  LDS R32, [R22+0x240] ;  /* 0x0002400016207984 */ /* 0x000ea20000000800 */
[----:B------:R-:W-:-:S03]  /*0740*/  IMAD R13, R33, R14, R13 ;  /* 0x0000000e210d7224 */ /* 0x000fc600078e020d */
[----:B------:R-:W3:Y:S04]  /*0750*/  LDS R33, [R22+0x280] ;  /* 0x0002800016217984 */ /* 0x000ee80000000800 */
[----:B------:R-:W4:Y:S04]  /*0760*/  LDS R14, [R22+0x2c0] ;  /* 0x0002c000160e7984 */ /* 0x000f280000000800 */
[----:B------:R-:W-:Y:S01]  /*0770*/  LDS R34, [R22+0x3c0] ;  /* 0x0003c00016227984 */ /* 0x000fe20000000800 */
[----:B0-----:R-:W-:-:S04]  /*0780*/  IMAD R13, R12, R15, R13 ;  /* 0x0000000f0c0d7224 */ /* 0x001fc800078e020d */
[----:B-1----:R-:W-:Y:S02]  /*0790*/  IMAD R8, R8, R31, R13 ;  /* 0x0000001f08087224 */ /* 0x002fe400078e020d */
[----:B------:R-:W-:Y:S02]  /*07a0*/  LDS R31, [R22+0x380] ;  /* 0x00038000161f7984 */ /* 0x000fe40000000800 */
[----:B--2---:R-:W-:Y:S02]  /*07b0*/  IMAD R9, R32, R9, R8 ;  /* 0x0000000920097224 */ /* 0x004fe400078e0208 */
[----:B------:R-:W-:Y:S02]  /*07c0*/  LDS R8, [R22+0x340] ;  /* 0x0003400016087984 */ /* 0x000fe40000000800 */
[----:B---3--:R-:W-:Y:S02]  /*07d0*/  IMAD R10, R33, R10, R9 ;  /* 0x0000000a210a7224 */ /* 0x008fe400078e0209 */
[----:B------:R-:W-:Y:S02]  /*07e0*/  LDS R9, [R22+0x300] ;  /* 0x0003000016097984 */ /* 0x000fe40000000800 */
[----:B----4-:R-:W-:-:S02]  /*07f0*/  IMAD R10, R14, R11, R10 ;  /* 0x0000000b0e0a7224 */ /* 0x010fc400078e020a */
        /* <DEDUP_REMOVED lines=8> */
[----:B------:R-:W-:Y:S02]  /*0880*/  IMAD R13, R34, R15, R13 ;  /* 0x0000000f220d7224 */ /* 0x000fe400078e020d */
[----:B------:R-:W-:Y:S01]  /*0890*/  IMAD.WIDE.U32 R18, R30, 0x4, R18 ;  /* 0x000000041e127825 */ /* 0x000fe200078e0012 */
[----:B--2---:R-:W-:Y:S04]  /*08a0*/  STS [R23], R36 ;  /* 0x0000002417007388 */ /* 0x004fe80000000800 */
[----:B---3--:R-:W-:Y:S01]  /*08b0*/  STS [R20], R33 ;  /* 0x0000002114007388 */ /* 0x008fe20000000800 */
[----:B------:R-:W-:Y:S06]  /*08c0*/  BAR.SYNC.DEFER_BLOCKING 0x0 ;  /* 0x0000000000007b1d */ /* 0x000fec0000010000 */
[----:B------:R-:W-:Y:S04]  /*08d0*/  LDS R35, [R22] ;  /* 0x0000000016237984 */ /* 0x000fe80000000800 */
[----:B------:R-:W0:Y:S04]  /*08e0*/  LDS.128 R8, [R7] ;  /* 0x0000000007087984 */ /* 0x000e280000000c00 */
[----:B------:R-:W1:Y:S04]  /*08f0*/  LDS R12, [R22+0x40] ;  /* 0x00004000160c7984 */ /* 0x000e680000000800 */
[----:B------:R-:W2:Y:S04]  /*0900*/  LDS R31, [R22+0x80] ;  /* 0x00008000161f7984 */ /* 0x000ea80000000800 */
[----:B------:R-:W3:Y:S04]  /*0910*/  LDS R32, [R22+0xc0] ;  /* 0x0000c00016207984 */ /* 0x000ee80000000800 */
[----:B------:R-:W-:Y:S04]  /*0920*/  LDS R33, [R22+0x100] ;  /* 0x0001000016217984 */ /* 0x000fe80000000800 */
[----:B------:R-:W-:Y:S01]  /*0930*/  LDS R34, [R22+0x240] ;  /* 0x0002400016227984 */ /* 0x000fe20000000800 */
[----:B0-----:R-:W-:-:S03]  /*0940*/  IMAD R8, R8, R35, R13 ;  /* 0x0000002308087224 */ /* 0x001fc600078e020d */
[----:B------:R-:W-:Y:S01]  /*0950*/  LDS R35, [R22+0x300] ;  /* 0x0003000016237984 */ /* 0x000fe20000000800 */
[----:B-1----:R-:W-:-:S03]  /*0960*/  IMAD R9, R12, R9, R8 ;  /* 0x000000090c097224 */ /* 0x002fc600078e0208 */
[----:B------:R-:W0:Y:S04]  /*0970*/  LDS.128 R12, [R7+0x10] ;  /* 0x00001000070c7984 */ /* 0x000e280000000c00 */
[----:B------:R-:W1:Y:S01]  /*0980*/  LDS R8, [R22+0x140] ;  /* 0x0001400016087984 */ /* 0x000e620000000800 */
[----:B--2---:R-:W-:-:S03]  /*0990*/  IMAD R10, R31, R10, R9 ;  /* 0x0000000a1f0a7224 */ /* 0x004fc600078e0209 */
[----:B------:R-:W2:Y:S01]  /*09a0*/  LDS R31, [R22+0x180] ;  /* 0x00018000161f7984 */ /* 0x000ea20000000800 */
[----:B---3--:R-:W-:-:S04]  /*09b0*/  IMAD R11, R32, R11, R10 ;  /* 0x0000000b200b7224 */ /* 0x008fc800078e020a */
[----:B0-----:R-:W-:Y:S02]  /*09c0*/  IMAD R11, R12, R33, R11 ;  /* 0x000000210c0b7224 */ /* 0x001fe400078e020b */
[----:B------:R-:W0:Y:S02]  /*09d0*/  LDS R12, [R22+0x1c0] ;  /* 0x0001c000160c7984 */ /* 0x000e240000000800 */
[----:B-1----:R-:W-:Y:S02]  /*09e0*/  IMAD R32, R8, R13, R11 ;  /* 0x0000000d08207224 */ /* 0x002fe400078e020b */
[----:B------:R-:W-:Y:S04]  /*09f0*/  LDS R33, [R22+0x200] ;  /* 0x0002000016217984 */ /* 0x000fe80000000800 */
[----:B------:R-:W1:Y:S04]  /*0a00*/  LDS.128 R8, [R7+0x20] ;  /* 0x0000200007087984 */ /* 0x000e680000000c00 */
[----:B------:R-:W3:Y:S01]  /*0a10*/  LDS R13, [R22+0x280] ;  /* 0x00028000160d7984 */ /* 0x000ee20000000800 */
[----:B--2---:R-:W-:-:S03]  /*0a20*/  IMAD R14, R31, R14, R32 ;  /* 0x0000000e1f0e7224 */ /* 0x004fc600078e0220 */
[----:B------:R-:W-:Y:S01]  /*0a30*/  LDS R32, [R22+0x3c0] ;  /* 0x0003c00016207984 */ /* 0x000fe20000000800 */
[----:B0-----:R-:W-:-:S04]  /*0a40*/  IMAD R15, R12, R15, R14 ;  /* 0x0000000f0c0f7224 */ /* 0x001fc800078e020e */
[----:B-1----:R-:W-:Y:S02]  /*0a50*/  IMAD R8, R8, R33, R15 ;  /* 0x0000002108087224 */ /* 0x002fe400078e020f */
[----:B------:R-:W-:Y:S02]  /*0a60*/  LDS R33, [R22+0x380] ;  /* 0x0003800016217984 */ /* 0x000fe40000000800 */
[----:B------:R-:W-:Y:S02]  /*0a70*/  IMAD R9, R34, R9, R8 ;  /* 0x0000000922097224 */ /* 0x000fe400078e0208 */
[----:B------:R-:W0:Y:S02]  /*0a80*/  LDS R8, [R22+0x2c0] ;  /* 0x0002c00016087984 */ /* 0x000e240000000800 */
[----:B---3--:R-:W-:Y:S02]  /*0a90*/  IMAD R9, R13, R10, R9 ;  /* 0x0000000a0d097224 */ /* 0x008fe400078e0209 */
[----:B------:R-:W-:Y:S04]  /*0aa0*/  LDS R34, [R22+0x340] ;  /* 0x0003400016227984 */ /* 0x000fe80000000800 */
[----:B------:R-:W1:Y:S01]  /*0ab0*/  LDS.128 R12, [R7+0x30] ;  /* 0x00003000070c7984 */ /* 0x000e620000000c00 */
[----:B------:R-:W-:Y:S06]  /*0ac0*/  BAR.SYNC.DEFER_BLOCKING 0x0 ;  /* 0x0000000000007b1d */ /* 0x000fec0000010000 */
[----:B------:R0:W2:Y:S04]  /*0ad0*/  LDG.E R17, desc[UR8][R16.64+0xc0] ;  /* 0x0000c00810117981 */ /* 0x0000a8000c1e1900 */
[----:B------:R-:W3:Y:S01]  /*0ae0*/  LDG.E R19, desc[UR8][R18.64] ;  /* 0x0000000812137981 */ /* 0x000ee2000c1e1900 */
[----:B0-----:R-:W-:-:S04]  /*0af0*/  IMAD R16, R8, R11, R9 ;  /* 0x0000000b08107224 */ /* 0x001fc800078e0209 */
[----:B-1----:R-:W-:-:S04]  /*0b00*/  IMAD R12, R12, R35, R16 ;  /* 0x000000230c0c7224 */ /* 0x002fc800078e0210 */
[----:B------:R-:W-:-:S04]  /*0b10*/  IMAD R12, R34, R13, R12 ;  /* 0x0000000d220c7224 */ /* 0x000fc800078e020c */
[----:B------:R-:W-:-:S04]  /*0b20*/  IMAD R12, R33, R14, R12 ;  /* 0x0000000e210c7224 */ /* 0x000fc800078e020c */
[----:B------:R-:W-:Y:S01]  /*0b30*/  IMAD R16, R32, R15, R12 ;  /* 0x0000000f20107224 */ /* 0x000fe200078e020c */
[----:B------:R-:W-:-:S04]  /*0b40*/  IADD3 R25, PT, PT, R25, 0x4, RZ ;  /* 0x0000000419197810 */ /* 0x000fc80007ffe0ff */
[----:B------:R-:W-:Y:S02]  /*0b50*/  ISETP.NE.AND P0, PT, R25, RZ, PT ;  /* 0x000000ff1900720c */ /* 0x000fe40003f05270 */
[----:B------:R-:W-:Y:S02]  /*0b60*/  IADD3 R27, PT, PT, R27, 0x40, RZ ;  /* 0x000000401b1b7810 */ /* 0x000fe40007ffe0ff */
[C---:B------:R-:W-:Y:S02]  /*0b70*/  LEA R30, R5.reuse, R30, 0x6 ;  /* 0x0000001e051e7211 */ /* 0x040fe400078e30ff */
[C---:B------:R-:W-:Y:S02]  /*0b80*/  LEA R28, R5.reuse, R28, 0x6 ;  /* 0x0000001c051c7211 */ /* 0x040fe400078e30ff */
[C---:B------:R-:W-:Y:S02]  /*0b90*/  LEA R26, R5.reuse, R26, 0x6 ;  /* 0x0000001a051a7211 */ /* 0x040fe400078e30ff */
[----:B------:R-:W-:Y:S01]  /*0ba0*/  LEA R24, R5, R24, 0x6 ;  /* 0x0000001805187211 */ /* 0x000fe200078e30ff */
        /* <DEDUP_REMOVED lines=9> */
[----:B------:R-:W4:Y:S04]  /*0c40*/  LDS.128 R12, [R7+0x10] ;  /* 0x00001000070c7984 */ /* 0x000f280000000c00 */
[----:B------:R-:W5:Y:S04]  /*0c50*/  LDS R32, [R22+0x140] ;  /* 0x0001400016207984 */ /* 0x000f680000000800 */
[----:B------:R-:W5:Y:S01]  /*0c60*/  LDS R35, [R22+0x180] ;  /* 0x0001800016237984 */ /* 0x000f620000000800 */
[----:B0-----:R-:W-:-:S03]  /*0c70*/  IMAD R8, R8, R31, R16 ;  /* 0x0000001f08087224 */ /* 0x001fc600078e0210 */
[----:B------:R-:W-:Y:S01]  /*0c80*/  LDS R31, [R22+0x200] ;  /* 0x00020000161f7984 */ /* 0x000fe20000000800 */
[----:B-1----:R-:W-:-:S03]  /*0c90*/  IMAD R9, R36, R9, R8 ;  /* 0x0000000924097224 */ /* 0x002fc600078e0208 */
[----:B------:R-:W0:Y:S04]  /*0ca0*/  LDS R8, [R22+0x1c0] ;  /* 0x0001c00016087984 */ /* 0x000e280000000800 */
[----:B------:R-:W1:Y:S01]  /*0cb0*/  LDS.128 R16, [R7+0x20] ;  /* 0x0000200007107984 */ /* 0x000e620000000c00 */
[----:B--2---:R-:W-:-:S04]  /*0cc0*/  IMAD R9, R37, R10, R9 ;  /* 0x0000000a25097224 */ /* 0x004fc800078e0209 */
[----:B---3--:R-:W-:-:S04]  /*0cd0*/  IMAD R9, R34, R11, R9 ;  /* 0x0000000b22097224 */ /* 0x008fc800078e0209 */
[----:B----4-:R-:W-:Y:S02]  /*0ce0*/  IMAD R9, R12, R33, R9 ;  /* 0x000000210c097224 */ /* 0x010fe400078e0209 */
[----:B------:R-:W2:Y:S02]  /*0cf0*/  LDS R12, [R22+0x240] ;  /* 0x00024000160c7984 */ /* 0x000ea40000000800 */
[----:B-----5:R-:W-:Y:S02]  /*0d00*/  IMAD R9, R32, R13, R9 ;  /* 0x0000000d20097224 */ /* 0x020fe400078e0209 */
[----:B------:R-:W3:Y:S02]  /*0d10*/  LDS R13, [R22+0x280] ;  /* 0x00028000160d7984 */ /* 0x000ee40000000800 */
[----:B------:R-:W-:Y:S02]  /*0d20*/  IMAD R9, R35, R14, R9 ;  /* 0x0000000e23097224 */ /* 0x000fe400078e0209 */
[----:B------:R-:W4:Y:S04]  /*0d30*/  LDS R14, [R22+0x2c0] ;  /* 0x0002c000160e7984 */ /* 0x000f280000000800 */
[----:B------:R-:W-:Y:S01]  /*0d40*/  LDS R32, [R22+0x340] ;  /* 0x0003400016207984 */ /* 0x000fe20000000800 */
[----:B0-----:R-:W-:-:S03]  /*0d50*/  IMAD R33, R8, R15, R9 ;  /* 0x0000000f08217224 */ /* 0x001fc600078e0209 */
[----:B------:R-:W-:Y:S04]  /*0d60*/  LDS R15, [R22+0x300] ;  /* 0x00030000160f7984 */ /* 0x000fe80000000800 */
[----:B------:R-:W0:Y:S01]  /*0d70*/  LDS.128 R8, [R7+0x30] ;  /* 0x0000300007087984 */ /* 0x000e220000000c00 */
[----:B-1----:R-:W-:-:S03]  /*0d80*/  IMAD R33, R16, R31, R33 ;  /* 0x0000001f10217224 */ /* 0x002fc600078e0221 */
[----:B------:R-:W1:Y:S04]  /*0d90*/  LDS R31, [R22+0x380] ;  /* 0x00038000161f7984 */ /* 0x000e680000000800 */
[----:B------:R-:W5:Y:S01]  /*0da0*/  LDS R16, [R22+0x3c0] ;  /* 0x0003c00016107984 */ /* 0x000f620000000800 */
[----:B--2---:R-:W-:-:S04]  /*0db0*/  IMAD R12, R12, R17, R33 ;  /* 0x000000110c0c7224 */ /* 0x004fc800078e0221 */
[----:B---3--:R-:W-:-:S04]  /*0dc0*/  IMAD R12, R13, R18, R12 ;  /* 0x000000120d0c7224 */ /* 0x008fc800078e020c */
[----:B----4-:R-:W-:-:S04]  /*0dd0*/  IMAD R12, R14, R19, R12 ;  /* 0x000000130e0c7224 */ /* 0x010fc800078e020c */
[----:B0-----:R-:W-:-:S04]  /*0de0*/  IMAD R8, R8, R15, R12 ;  /* 0x0000000f08087224 */ /* 0x001fc800078e020c */
[----:B------:R-:W-:-:S04]  /*0df0*/  IMAD R8, R32, R9, R8 ;  /* 0x0000000920087224 */ /* 0x000fc800078e0208 */
[----:B-1----:R-:W-:-:S04]  /*0e00*/  IMAD R31, R31, R10, R8 ;  /* 0x0000000a1f1f7224 */ /* 0x002fc800078e0208 */
[----:B-----5:R-:W-:Y:S01]  /*0e10*/  IMAD R31, R16, R11, R31 ;  /* 0x0000000b101f7224 */ /* 0x020fe200078e021f */
[----:B------:R-:W-:Y:S06]  /*0e20*/  BAR.SYNC.DEFER_BLOCKING 0x0 ;  /* 0x0000000000007b1d */ /* 0x000fec0000010000 */
[----:B------:R-:W-:Y:S05]  /*0e30*/  @P0 BRA `(.L_x_2) ;  /* 0xfffffff400240947 */ /* 0x000fea000383ffff */
.L_x_1:
[----:B------:R-:W-:-:S13]  /*0e40*/  LOP3.LUT P0, R8, R29, 0x3, RZ, 0xc0, !PT ;  /* 0x000000031d087812 */ /* 0x000fda000780c0ff */
[----:B------:R-:W-:Y:S05]  /*0e50*/  @!P0 BRA `(.L_x_0) ;  /* 0x00000008007c8947 */ /* 0x000fea0003800000 */
[----:B------:R-:W-:Y:S02]  /*0e60*/  ISETP.NE.AND P0, PT, R8, 0x1, PT ;  /* 0x000000010800780c */ /* 0x000fe40003f05270 */
[----:B------:R-:W-:-:S04]  /*0e70*/  LOP3.LUT R29, R29, 0x1, RZ, 0xc0, !PT ;  /* 0x000000011d1d7812 */ /* 0x000fc800078ec0ff */
[----:B------:R-:W-:-:S07]  /*0e80*/  ISETP.NE.U32.AND P1, PT, R29, 0x1, PT ;  /* 0x000000011d00780c */ /* 0x000fce0003f25070 */
[----:B------:R-:W-:Y:S06]  /*0e90*/  @!P0 BRA `(.L_x_3) ;  /* 0x0000000400908947 */ /* 0x000fec0003800000 */
[----:B------:R-:W0:Y:S01]  /*0ea0*/  LDC.64 R22, c[0x0][0x380] ;  /* 0x0000e000ff167b82 */ /* 0x000e220000000a00 */
[C---:B------:R-:W-:Y:S02]  /*0eb0*/  LEA R18, R0.reuse, R3, 0x4 ;  /* 0x0000000300127211 */ /* 0x040fe400078e20ff */
[----:B------:R-:W-:-:S03]  /*0ec0*/  LEA R9, R0, R21, 0x4 ;  /* 0x0000001500097211 */ /* 0x000fc600078e20ff */
[----:B------:R-:W-:Y:S02]  /*0ed0*/  IMAD R13, R18, R5, R4 ;  /* 0x00000005120d7224 */ /* 0x000fe400078e0204 */
[----:B------:R-:W1:Y:S01]  /*0ee0*/  LDC.64 R16, c[0x0][0x388] ;  /* 0x0000e200ff107b82 */ /* 0x000e620000000a00 */
[----:B0-----:R-:W-:-:S05]  /*0ef0*/  IMAD.WIDE R22, R9, 0x4, R22 ;  /* 0x0000000409167825 */ /* 0x001fca00078e0216 */
[----:B------:R-:W2:Y:S01]  /*0f00*/  LDG.E R19, desc[UR8][R22.64] ;  /* 0x0000000816137981 */ /* 0x000ea2000c1e1900 */
[----:B-1----:R-:W-:-:S05]  /*0f10*/  IMAD.WIDE.U32 R12, R13, 0x4, R16 ;  /* 0x000000040d0c7825 */ /* 0x002fca00078e0010 */
[----:B------:R-:W3:Y:S01]  /*0f20*/  LDG.E R25, desc[UR8][R12.64] ;  /* 0x000000080c197981 */ /* 0x000ee2000c1e1900 */
[----:B------:R-:W-:-:S04]  /*0f30*/  UIADD3 UR5, UPT, UPT, UR4, 0x400, URZ ;  /* 0x0000040004057890 */ /* 0x000fc8000fffe0ff */
[----:B------:R-:W-:Y:S01]  /*0f40*/  ULEA UR5, UR6, UR5, 0x18 ;  /* 0x0000000506057291 */ /* 0x000fe2000f8ec0ff */
[----:B------:R-:W-:-:S05]  /*0f50*/  LEA R30, R2, R7, 0x2 ;  /* 0x00000007021e7211 */ /* 0x000fca00078e10ff */
[----:B------:R-:W-:-:S04]  /*0f60*/  LEA R20, R2, UR5, 0x2 ;  /* 0x0000000502147c11 */ /* 0x000fc8000f8e10ff */
[----:B------:R-:W-:Y:S02]  /*0f70*/  LEA R32, R3, R20, 0x6 ;  /* 0x0000001403207211 */ /* 0x000fe400078e30ff */
[----:B------:R-:W-:Y:S01]  /*0f80*/  IADD3 R18, PT, PT, R18, 0x10, RZ ;  /* 0x0000001012127810 */ /* 0x000fe20007ffe0ff */
        /* <DEDUP_REMOVED lines=11> */
[----:B------:R-:W5:Y:S04]  /*1040*/  LDS R19, [R20+0x180] ;  /* 0x0001800014137984 */ /* 0x000f680000000800 */
[----:B------:R-:W5:Y:S04]  /*1050*/  LDS R24, [R20+0x1c0] ;  /* 0x0001c00014187984 */ /* 0x000f680000000800 */
[----:B------:R-:W-:Y:S01]  /*1060*/  LDS R36, [R20+0x240] ;  /* 0x0002400014247984 */ /* 0x000fe20000000800 */
[----:B0-----:R-:W-:-:S03]  /*1070*/  IMAD R8, R8, R27, R31 ;  /* 0x0000001b08087224 */ /* 0x001fc600078e021f */
[----:B------:R-:W-:Y:S01]  /*1080*/  LDS R27, [R20+0x200] ;  /* 0x00020000141b7984 */ /* 0x000fe20000000800 */
[----:B-1----:R-:W-:-:S03]  /*1090*/  IMAD R9, R28, R9, R8 ;  /* 0x000000091c097224 */ /* 0x002fc600078e0208 */
[----:B------:R-:W-:Y:S01]  /*10a0*/  LDS R31, [R20+0x380] ;  /* 0x00038000141f7984 */ /* 0x000fe20000000800 */
[----:B--2---:R-:W-:-:S03]  /*10b0*/  IMAD R10, R29, R10, R9 ;  /* 0x0000000a1d0a7224 */ /* 0x004fc600078e0209 */
[----:B------:R-:W-:Y:S01]  /*10c0*/  LDS R29, [R20+0x300] ;  /* 0x00030000141d7984 */ /* 0x000fe20000000800 */
[----:B---3--:R-:W-:-:S03]  /*10d0*/  IMAD R11, R33, R11, R10 ;  /* 0x0000000b210b7224 */ /* 0x008fc600078e020a */
[----:B------:R-:W-:Y:S04]  /*10e0*/  LDS R33, [R20+0x280] ;  /* 0x0002800014217984 */ /* 0x000fe80000000800 */
[----:B------:R-:W-:Y:S01]  /*10f0*/  LDS R28, [R20+0x3c0] ;  /* 0x0003c000141c7984 */ /* 0x000fe20000000800 */
[----:B----4-:R-:W-:-:S03]  /*1100*/  IMAD R11, R12, R34, R11 ;  /* 0x000000220c0b7224 */ /* 0x010fc600078e020b */
[----:B------:R-:W-:Y:S01]  /*1110*/  LDS R34, [R20+0x2c0] ;  /* 0x0002c00014227984 */ /* 0x000fe20000000800 */
[----:B-----5:R-:W-:Y:S02]  /*1120*/  IMAD R11, R26, R13, R11 ;  /* 0x0000000d1a0b7224 */ /* 0x020fe400078e020b */
[----:B------:R-:W-:Y:S01]  /*1130*/  IMAD R13, R18, R5, R4 ;  /* 0x00000005120d7224 */ /* 0x000fe200078e0204 */
[----:B------:R-:W-:Y:S01]  /*1140*/  LDS R26, [R20+0x340] ;  /* 0x00034000141a7984 */ /* 0x000fe20000000800 */
[----:B------:R-:W-:Y:S02]  /*1150*/  IMAD R11, R19, R14, R11 ;  /* 0x0000000e130b7224 */ /* 0x000fe400078e020b */
[----:B------:R-:W-:Y:S02]  /*1160*/  IMAD.WIDE.U32 R12, R13, 0x4, R16 ;  /* 0x000000040d0c7825 */ /* 0x000fe400078e0010 */
[----:B------:R-:W-:Y:S02]  /*1170*/  LDS.128 R16, [R7+0x30] ;  /* 0x0000300007107984 */ /* 0x000fe40000000c00 */
[----:B------:R-:W-:-:S02]  /*1180*/  IMAD R35, R24, R15, R11 ;  /* 0x0000000f18237224 */ /* 0x000fc400078e020b */
[----:B------:R-:W0:Y:S01]  /*1190*/  LDS.128 R8, [R7+0x20] ;  /* 0x0000200007087984 */ /* 0x000e220000000c00 */
[----:B------:R-:W-:Y:S06]  /*11a0*/  BAR.SYNC.DEFER_BLOCKING 0x0 ;  /* 0x0000000000007b1d */ /* 0x000fec0000010000 */
[----:B------:R-:W2:Y:S04]  /*11b0*/  LDG.E R23, desc[UR8][R22.64+0x40] ;  /* 0x0000400816177981 */ /* 0x000ea8000c1e1900 */
[----:B------:R-:W3:Y:S01]  /*11c0*/  LDG.E R37, desc[UR8][R12.64] ;  /* 0x000000080c257981 */ /* 0x000ee2000c1e1900 */
[----:B0-----:R-:W-:-:S04]  /*11d0*/  IMAD R8, R8, R27, R35 ;  /* 0x0000001b08087224 */ /* 0x001fc800078e0223 */
[----:B------:R-:W-:-:S04]  /*11e0*/  IMAD R8, R36, R9, R8 ;  /* 0x0000000924087224 */ /* 0x000fc800078e0208 */
[----:B------:R-:W-:-:S04]  /*11f0*/  IMAD R8, R33, R10, R8 ;  /* 0x0000000a21087224 */ /* 0x000fc800078e0208 */
[----:B------:R-:W-:-:S04]  /*1200*/  IMAD R34, R34, R11, R8 ;  /* 0x0000000b22227224 */ /* 0x000fc800078e0208 */
[----:B------:R-:W-:-:S04]  /*1210*/  IMAD R16, R16, R29, R34 ;  /* 0x0000001d10107224 */ /* 0x000fc800078e0222 */
[----:B------:R-:W-:-:S04]  /*1220*/  IMAD R16, R26, R17, R16 ;  /* 0x000000111a107224 */ /* 0x000fc800078e0210 */
[----:B------:R-:W-:-:S04]  /*1230*/  IMAD R16, R31, R18, R16 ;  /* 0x000000121f107224 */ /* 0x000fc800078e0210 */
[----:B------:R-:W-:Y:S01]  /*1240*/  IMAD R28, R28, R19, R16 ;  /* 0x000000131c1c7224 */ /* 0x000fe200078e0210 */
        /* <DEDUP_REMOVED lines=14> */
[----:B------:R-:W-:Y:S04]  /*1330*/  LDS R31, [R20+0x200] ;  /* 0x00020000141f7984 */ /* 0x000fe80000000800 */
[----:B------:R-:W5:Y:S01]  /*1340*/  LDS.128 R16, [R7+0x20] ;  /* 0x0000200007107984 */ /* 0x000f620000000c00 */
[----:B0-----:R-:W-:-:S03]  /*1350*/  IMAD R12, R12, R25, R28 ;  /* 0x000000190c0c7224 */ /* 0x001fc600078e021c */
[----:B------:R-:W0:Y:S01]  /*1360*/  LDS R28, [R20+0x240] ;  /* 0x00024000141c7984 */ /* 0x000e220000000800 */
[----:B-1----:R-:W-:-:S03]  /*1370*/  IMAD R12, R24, R13, R12 ;  /* 0x0000000d180c7224 */ /* 0x002fc600078e020c */
[----:B------:R-:W1:Y:S01]  /*1380*/  LDS R25, [R20+0x280] ;  /* 0x0002800014197984 */ /* 0x000e620000000800 */
[----:B--2---:R-:W-:-:S03]  /*1390*/  IMAD R12, R27, R14, R12 ;  /* 0x0000000e1b0c7224 */ /* 0x004fc600078e020c */
[----:B------:R-:W2:Y:S01]  /*13a0*/  LDS R24, [R20+0x2c0] ;  /* 0x0002c00014187984 */ /* 0x000ea20000000800 */
[----:B---3--:R-:W-:-:S03]  /*13b0*/  IMAD R32, R22, R15, R12 ;  /* 0x0000000f16207224 */ /* 0x008fc600078e020c */
[----:B------:R-:W-:Y:S04]  /*13c0*/  LDS R27, [R20+0x300] ;  /* 0x00030000141b7984 */ /* 0x000fe80000000800 */
[----:B------:R-:W3:Y:S01]  /*13d0*/  LDS.128 R12, [R7+0x30] ;  /* 0x00003000070c7984 */ /* 0x000ee20000000c00 */
[----:B----4-:R-:W-:-:S03]  /*13e0*/  IMAD R8, R8, R23, R32 ;  /* 0x0000001708087224 */ /* 0x010fc600078e0220 */
[----:B------:R-:W4:Y:S01]  /*13f0*/  LDS R22, [R20+0x340] ;  /* 0x0003400014167984 */ /* 0x000f220000000800 */
[----:B-----5:R-:W-:-:S03]  /*1400*/  IMAD R9, R30, R9, R8 ;  /* 0x000000091e097224 */ /* 0x020fc600078e0208 */
[----:B------:R-:W5:Y:S04]  /*1410*/  LDS R23, [R20+0x380] ;  /* 0x0003800014177984 */ /* 0x000f680000000800 */
[----:B------:R-:W5:Y:S01]  /*1420*/  LDS R8, [R20+0x3c0] ;  /* 0x0003c00014087984 */ /* 0x000f620000000800 */
[----:B------:R-:W-:-:S04]  /*1430*/  IMAD R9, R29, R10, R9 ;  /* 0x0000000a1d097224 */ /* 0x000fc800078e0209 */
[----:B------:R-:W-:-:S04]  /*1440*/  IMAD R9, R26, R11, R9 ;  /* 0x0000000b1a097224 */ /* 0x000fc800078e0209 */
[----:B------:R-:W-:-:S04]  /*1450*/  IMAD R9, R16, R31, R9 ;  /* 0x0000001f10097224 */ /* 0x000fc800078e0209 */
[----:B0-----:R-:W-:-:S04]  /*1460*/  IMAD R9, R28, R17, R9 ;  /* 0x000000111c097224 */ /* 0x001fc800078e0209 */
[----:B-1----:R-:W-:-:S04]  /*1470*/  IMAD R9, R25, R18, R9 ;  /* 0x0000001219097224 */ /* 0x002fc800078e0209 */
[----:B--2---:R-:W-:-:S04]  /*1480*/  IMAD R9, R24, R19, R9 ;  /* 0x0000001318097224 */ /* 0x004fc800078e0209 */
[----:B---3--:R-:W-:-:S04]  /*1490*/  IMAD R9, R12, R27, R9 ;  /* 0x0000001b0c097224 */ /* 0x008fc800078e0209 */
[----:B----4-:R-:W-:-:S04]  /*14a0*/  IMAD R9, R22, R13, R9 ;  /* 0x0000000d16097224 */ /* 0x010fc800078e0209 */
[----:B-----5:R-:W-:-:S04]  /*14b0*/  IMAD R9, R23, R14, R9 ;  /* 0x0000000e17097224 */ /* 0x020fc800078e0209 */
[----:B------:R-:W-:Y:S01]  /*14c0*/  IMAD R31, R8, R15, R9 ;  /* 0x0000000f081f7224 */ /* 0x000fe200078e0209 */
[----:B------:R-:W-:Y:S06]  /*14d0*/  BAR.SYNC.DEFER_BLOCKING 0x0 ;  /* 0x0000000000007b1d */ /* 0x000fec0000010000 */
.L_x_3:
[----:B------:R-:W-:Y:S05]  /*14e0*/  @P1 BRA `(.L_x_0) ;  /* 0x0000000000d81947 */ /* 0x000fea0003800000 */
[----:B------:R-:W0:Y:S01]  /*14f0*/  LDC.64 R8, c[0x0][0x380] ;  /* 0x0000e000ff087b82 */ /* 0x000e220000000a00 */
[C---:B------:R-:W-:Y:S02]  /*1500*/  LEA R10, R0.reuse, R3, 0x4 ;  /* 0x00000003000a7211 */ /* 0x040fe400078e20ff */
[----:B------:R-:W-:-:S03]  /*1510*/  LEA R21, R0, R21, 0x4 ;  /* 0x0000001500157211 */ /* 0x000fc600078e20ff */
[----:B------:R-:W-:Y:S02]  /*1520*/  IMAD R11, R10, R5, R4 ;  /* 0x000000050a0b7224 */ /* 0x000fe400078e0204 */
[----:B------:R-:W1:Y:S01]  /*1530*/  LDC.64 R12, c[0x0][0x388] ;  /* 0x0000e200ff0c7b82 */ /* 0x000e620000000a00 */
[----:B0-----:R-:W-:-:S05]  /*1540*/  IMAD.WIDE R8, R21, 0x4, R8 ;  /* 0x0000000415087825 */ /* 0x001fca00078e0208 */
[----:B------:R-:W2:Y:S01]  /*1550*/  LDG.E R14, desc[UR8][R8.64] ;  /* 0x00000008080e7981 */ /* 0x000ea2000c1e1900 */
[----:B-1----:R-:W-:-:S06]  /*1560*/  IMAD.WIDE.U32 R12, R11, 0x4, R12 ;  /* 0x000000040b0c7825 */ /* 0x002fcc00078e000c */
[----:B------:R-:W3:Y:S01]  /*1570*/  LDG.E R12, desc[UR8][R12.64] ;  /* 0x000000080c0c7981 */ /* 0x000ee2000c1e1900 */
[----:B------:R-:W-:-:S04]  /*1580*/  UIADD3 UR4, UPT, UPT, UR4, 0x400, URZ ;  /* 0x0000040004047890 */ /* 0x000fc8000fffe0ff */
[----:B------:R-:W-:Y:S01]  /*1590*/  ULEA UR4, UR6, UR4, 0x18 ;  /* 0x0000000406047291 */ /* 0x000fe2000f8ec0ff */
[----:B------:R-:W-:-:S05]  /*15a0*/  LEA R15, R2, R7, 0x2 ;  /* 0x00000007020f7211 */ /* 0x000fca00078e10ff */
[----:B------:R-:W-:-:S04]  /*15b0*/  LEA R0, R2, UR4, 0x2 ;  /* 0x0000000402007c11 */ /* 0x000fc8000f8e10ff */
        /* <DEDUP_REMOVED lines=41> */
.L_x_0:
[----:B------:R-:W0:Y:S01]  /*1850*/  LDC.64 R2, c[0x0][0x390] ;  /* 0x0000e400ff027b82 */ /* 0x000e220000000a00 */
[----:B------:R-:W-:-:S04]  /*1860*/  IMAD R5, R6, R5, R4 ;  /* 0x0000000506057224 */ /* 0x000fc800078e0204 */
[----:B0-----:R-:W-:-:S05]  /*1870*/  IMAD.WIDE R2, R5, 0x4, R2 ;  /* 0x0000000405027825 */ /* 0x001fca00078e0202 */
[----:B------:R-:W-:Y:S01]  /*1880*/  STG.E desc[UR8][R2.64], R31 ;  /* 0x0000001f02007986 */ /* 0x000fe2000c101908 */
[----:B------:R-:W-:Y:S05]  /*1890*/  EXIT ;  /* 0x000000000000794d */ /* 0x000fea0003800000 */
.L_x_4:
[----:B------:R-:W-:-:S00]  /*18a0*/  BRA `(.L_x_4) ;  /* 0xfffffffc00fc7947 */ /* 0x000fc0000383ffff */
[----:B------:R-:W-:-:S00]  /*18b0*/  NOP ;  /* 0x0000000000007918 */ /* 0x000fc00000000000 */
        /* <DEDUP_REMOVED lines=12> */
.L_x_5:


//--------------------- .nv.shared._Z15MatrixMulKernelPiS_S_i --------------------------
	.section	.nv.shared._Z15MatrixMulKernelPiS_S_i,"aw",@nobits
	.sectionflags	@""
	.align	4
.nv.shared._Z15MatrixMulKernelPiS_S_i:
	.zero		3072


//--------------------- .nv.shared.reserved.0     --------------------------
	.section	.nv.shared.reserved.0,"aw",@nobits
	.weak		__nv_reservedSMEM_offset_0_alias
	.size		__nv_reservedSMEM_offset_0_alias, 0, 64
	.other		__nv_reservedSMEM_offset_0_alias,@"STO_CUDA_RESERVED_SHARED STV_DEFAULT"
__nv_reservedSMEM_offset_0_alias:
	.zero		0
	.zero		64


//--------------------- .nv.constant0._Z15MatrixMulKernelPiS_S_i --------------------------
	.section	.nv.constant0._Z15MatrixMulKernelPiS_S_i,"a",@progbits
	.sectionflags	@""
	.align	4
.nv.constant0._Z15MatrixMulKernelPiS_S_i:
	.zero		924


//--------------------- SYMBOLS --------------------------

	.type		.nv.reservedSmem.offset0,@object
	.size		.nv.reservedSmem.offset0,0x4
	.type		.nv.reservedSmem.cap,@object
	.size		.nv.reservedSmem.cap,0x4
